//
// Generated by NVIDIA NVVM Compiler
//
// Compiler Build ID: CL-36424714
// Cuda compilation tools, release 13.0, V13.0.88
// Based on NVVM 20.0.0
//

.version 9.0
.target sm_100
.address_size 64

	// .globl	_Z6vecAddPdS_S_i

.visible .entry _Z6vecAddPdS_S_i(
	.param .u64 .ptr .align 1 _Z6vecAddPdS_S_i_param_0,
	.param .u64 .ptr .align 1 _Z6vecAddPdS_S_i_param_1,
	.param .u64 .ptr .align 1 _Z6vecAddPdS_S_i_param_2,
	.param .u32 _Z6vecAddPdS_S_i_param_3
)
{
	.reg .pred 	%p<2>;
	.reg .b32 	%r<6>;
	.reg .b64 	%rd<11>;
	.reg .b64 	%fd<4>;

	ld.param.u64 	%rd1, [_Z6vecAddPdS_S_i_param_0];
	ld.param.u64 	%rd2, [_Z6vecAddPdS_S_i_param_1];
	ld.param.u64 	%rd3, [_Z6vecAddPdS_S_i_param_2];
	ld.param.u32 	%r2, [_Z6vecAddPdS_S_i_param_3];
	mov.u32 	%r3, %ctaid.x;
	mov.u32 	%r4, %ntid.x;
	mov.u32 	%r5, %tid.x;
	mad.lo.s32 	%r1, %r3, %r4, %r5;
	setp.ge.s32 	%p1, %r1, %r2;
	@%p1 bra 	$L__BB0_2;
	cvta.to.global.u64 	%rd4, %rd1;
	cvta.to.global.u64 	%rd5, %rd2;
	cvta.to.global.u64 	%rd6, %rd3;
	mul.wide.s32 	%rd7, %r1, 8;
	add.s64 	%rd8, %rd4, %rd7;
	ld.global.f64 	%fd1, [%rd8];
	add.s64 	%rd9, %rd5, %rd7;
	ld.global.f64 	%fd2, [%rd9];
	add.f64 	%fd3, %fd1, %fd2;
	add.s64 	%rd10, %rd6, %rd7;
	st.global.f64 	[%rd10], %fd3;
$L__BB0_2:
	ret;

}
	// .globl	_Z12elementPrimePyPci
.visible .entry _Z12elementPrimePyPci(
	.param .u64 .ptr .align 1 _Z12elementPrimePyPci_param_0,
	.param .u64 .ptr .align 1 _Z12elementPrimePyPci_param_1,
	.param .u32 _Z12elementPrimePyPci_param_2
)
{
	.reg .pred 	%p<3>;
	.reg .b16 	%rs<2>;
	.reg .b32 	%r<6>;
	.reg .b64 	%rd<8>;

	ld.param.u64 	%rd1, [_Z12elementPrimePyPci_param_0];
	ld.param.u64 	%rd2, [_Z12elementPrimePyPci_param_1];
	ld.param.u32 	%r2, [_Z12elementPrimePyPci_param_2];
	mov.u32 	%r3, %ctaid.x;
	mov.u32 	%r4, %ntid.x;
	mov.u32 	%r5, %tid.x;
	mad.lo.s32 	%r1, %r3, %r4, %r5;
	setp.ge.s32 	%p1, %r1, %r2;
	@%p1 bra 	$L__BB1_2;
	cvta.to.global.u64 	%rd3, %rd1;
	cvta.to.global.u64 	%rd4, %rd2;
	ld.global.u64 	%rd5, [%rd3];
	setp.lt.u64 	%p2, %rd5, 5;
	selp.u16 	%rs1, 1, 0, %p2;
	cvt.s64.s32 	%rd6, %r1;
	add.s64 	%rd7, %rd4, %rd6;
	st.global.u8 	[%rd7], %rs1;
$L__BB1_2:
	ret;

}


// ===== COMPILED SASS (sm_100) =====

	.target	sm_100

	.elftype	@"ET_EXEC"


//--------------------- .note.nv.tkinfo           --------------------------
	.section	.note.nv.tkinfo,"",@"SHT_NOTE"
	.sectionflags	@"SHF_NOTE_NV_TKINFO"
	.tkinfo
        /*0018*/ 	.word	0x00000002
        /*0030*/ 	.string	""
        /*0030*/ 	.string	"ptxas"
        /*0030*/ 	.string	"Cuda compilation tools, release 13.0, V13.0.88"
        /*0030*/ 	.string	"Build cuda_13.0.r13.0/compiler.36424714_0"
        /*0030*/ 	.string	"-arch sm_100 -m 64 "



//--------------------- .note.nv.cuinfo           --------------------------
	.section	.note.nv.cuinfo,"",@"SHT_NOTE"
	.sectionflags	@"SHF_NOTE_NV_CUINFO"
        /*0018*/ 	.short	0x0002
        /*001a*/ 	.short	0x0064
        /*001c*/ 	.short	0x0082
	.zero		2


//--------------------- .nv.info                  --------------------------
	.section	.nv.info,"",@"SHT_CUDA_INFO"
	.align	4


	//----- nvinfo : EIATTR_REGCOUNT
	.align		4
        /*0000*/ 	.byte	0x04, 0x2f
        /*0002*/ 	.short	(.L_1 - .L_0)
	.align		4
.L_0:
        /*0004*/ 	.word	index@(_Z6vecAddPdS_S_i)
        /*0008*/ 	.word	0x0000000e


	//----- nvinfo : EIATTR_FRAME_SIZE
	.align		4
.L_1:
        /*000c*/ 	.byte	0x04, 0x11
        /*000e*/ 	.short	(.L_3 - .L_2)
	.align		4
.L_2:
        /*0010*/ 	.word	index@(_Z6vecAddPdS_S_i)
        /*0014*/ 	.word	0x00000000


	//----- nvinfo : EIATTR_REGCOUNT
	.align		4
.L_3:
        /*0018*/ 	.byte	0x04, 0x2f
        /*001a*/ 	.short	(.L_5 - .L_4)
	.align		4
.L_4:
        /*001c*/ 	.word	index@(_Z12elementPrimePyPci)
        /*0020*/ 	.word	0x0000000a


	//----- nvinfo : EIATTR_FRAME_SIZE
	.align		4
.L_5:
        /*0024*/ 	.byte	0x04, 0x11
        /*0026*/ 	.short	(.L_7 - .L_6)
	.align		4
.L_6:
        /*0028*/ 	.word	index@(_Z12elementPrimePyPci)
        /*002c*/ 	.word	0x00000000


	//----- nvinfo : EIATTR_MIN_STACK_SIZE
	.align		4
.L_7:
        /*0030*/ 	.byte	0x04, 0x12
        /*0032*/ 	.short	(.L_9 - .L_8)
	.align		4
.L_8:
        /*0034*/ 	.word	index@(_Z12elementPrimePyPci)
        /*0038*/ 	.word	0x00000000


	//----- nvinfo : EIATTR_MIN_STACK_SIZE
	.align		4
.L_9:
        /*003c*/ 	.byte	0x04, 0x12
        /*003e*/ 	.short	(.L_11 - .L_10)
	.align		4
.L_10:
        /*0040*/ 	.word	index@(_Z6vecAddPdS_S_i)
        /*0044*/ 	.word	0x00000000
.L_11:


//--------------------- .nv.compat                --------------------------
	.section	.nv.compat,"",@"SHT_CUDA_COMPAT_INFO"
	.align	4
        /*0000*/ 	.byte	0x02, 0x09, 0x00, 0x00, 0x02, 0x02, 0x01, 0x00, 0x02, 0x05, 0x05, 0x00, 0x03, 0x07, 0x01, 0x01
        /*0010*/ 	.byte	0x02, 0x03, 0x00, 0x00, 0x02, 0x06, 0x01, 0x00, 0x04, 0x0b, 0x08, 0x00, 0x01, 0x00, 0x00, 0x00
        /*0020*/ 	.byte	0x00, 0x00, 0x00, 0x00


//--------------------- .nv.info._Z12elementPrimePyPci --------------------------
	.section	.nv.info._Z12elementPrimePyPci,"",@"SHT_CUDA_INFO"
	.sectionflags	@""
	.align	4


	//----- nvinfo : EIATTR_CUDA_API_VERSION
	.align		4
        /*0000*/ 	.byte	0x04, 0x37
        /*0002*/ 	.short	(.L_13 - .L_12)
.L_12:
        /*0004*/ 	.word	0x00000082


	//----- nvinfo : EIATTR_KPARAM_INFO
	.align		4
.L_13:
        /*0008*/ 	.byte	0x04, 0x17
        /*000a*/ 	.short	(.L_15 - .L_14)
.L_14:
        /*000c*/ 	.word	0x00000000
        /*0010*/ 	.short	0x0002
        /*0012*/ 	.short	0x0010
        /*0014*/ 	.byte	0x00, 0xf0, 0x11, 0x00


	//----- nvinfo : EIATTR_KPARAM_INFO
	.align		4
.L_15:
        /*0018*/ 	.byte	0x04, 0x17
        /*001a*/ 	.short	(.L_17 - .L_16)
.L_16:
        /*001c*/ 	.word	0x00000000
        /*0020*/ 	.short	0x0001
        /*0022*/ 	.short	0x0008
        /*0024*/ 	.byte	0x00, 0xf5, 0x21, 0x00


	//----- nvinfo : EIATTR_KPARAM_INFO
	.align		4
.L_17:
        /*0028*/ 	.byte	0x04, 0x17
        /*002a*/ 	.short	(.L_19 - .L_18)
.L_18:
        /*002c*/ 	.word	0x00000000
        /*0030*/ 	.short	0x0000
        /*0032*/ 	.short	0x0000
        /*0034*/ 	.byte	0x00, 0xf5, 0x21, 0x00


	//----- nvinfo : EIATTR_SPARSE_MMA_MASK
	.align		4
.L_19:
        /*0038*/ 	.byte	0x03, 0x50
        /*003a*/ 	.short	0x0000


	//----- nvinfo : EIATTR_MAXREG_COUNT
	.align		4
        /*003c*/ 	.byte	0x03, 0x1b
        /*003e*/ 	.short	0x00ff


	//----- nvinfo : EIATTR_MERCURY_ISA_VERSION
	.align		4
        /*0040*/ 	.byte	0x03, 0x5f
        /*0042*/ 	.short	0x0101


	//----- nvinfo : EIATTR_VRC_CTA_INIT_COUNT
	.align		4
        /*0044*/ 	.byte	0x02, 0x4a
	.zero		1
	.zero		1


	//----- nvinfo : EIATTR_EXIT_INSTR_OFFSETS
	.align		4
        /*0048*/ 	.byte	0x04, 0x1c
        /*004a*/ 	.short	(.L_21 - .L_20)


	//   ....[0]....
.L_20:
        /*004c*/ 	.word	0x00000070


	//   ....[1]....
        /*0050*/ 	.word	0x00000120


	//----- nvinfo : EIATTR_CBANK_PARAM_SIZE
	.align		4
.L_21:
        /*0054*/ 	.byte	0x03, 0x19
        /*0056*/ 	.short	0x0014


	//----- nvinfo : EIATTR_PARAM_CBANK
	.align		4
        /*0058*/ 	.byte	0x04, 0x0a
        /*005a*/ 	.short	(.L_23 - .L_22)
	.align		4
.L_22:
        /*005c*/ 	.word	index@(.nv.constant0._Z12elementPrimePyPci)
        /*0060*/ 	.short	0x0380
        /*0062*/ 	.short	0x0014


	//----- nvinfo : EIATTR_SW_WAR
	.align		4
.L_23:
        /*0064*/ 	.byte	0x04, 0x36
        /*0066*/ 	.short	(.L_25 - .L_24)
.L_24:
        /*0068*/ 	.word	0x00000008
.L_25:


//--------------------- .nv.info._Z6vecAddPdS_S_i --------------------------
	.section	.nv.info._Z6vecAddPdS_S_i,"",@"SHT_CUDA_INFO"
	.sectionflags	@""
	.align	4


	//----- nvinfo : EIATTR_CUDA_API_VERSION
	.align		4
        /*0000*/ 	.byte	0x04, 0x37
        /*0002*/ 	.short	(.L_27 - .L_26)
.L_26:
        /*0004*/ 	.word	0x00000082


	//----- nvinfo : EIATTR_KPARAM_INFO
	.align		4
.L_27:
        /*0008*/ 	.byte	0x04, 0x17
        /*000a*/ 	.short	(.L_29 - .L_28)
.L_28:
        /*000c*/ 	.word	0x00000000
        /*0010*/ 	.short	0x0003
        /*0012*/ 	.short	0x0018
        /*0014*/ 	.byte	0x00, 0xf0, 0x11, 0x00


	//----- nvinfo : EIATTR_KPARAM_INFO
	.align		4
.L_29:
        /*0018*/ 	.byte	0x04, 0x17
        /*001a*/ 	.short	(.L_31 - .L_30)
.L_30:
        /*001c*/ 	.word	0x00000000
        /*0020*/ 	.short	0x0002
        /*0022*/ 	.short	0x0010
        /*0024*/ 	.byte	0x00, 0xf5, 0x21, 0x00


	//----- nvinfo : EIATTR_KPARAM_INFO
	.align		4
.L_31:
        /*0028*/ 	.byte	0x04, 0x17
        /*002a*/ 	.short	(.L_33 - .L_32)
.L_32:
        /*002c*/ 	.word	0x00000000
        /*0030*/ 	.short	0x0001
        /*0032*/ 	.short	0x0008
        /*0034*/ 	.byte	0x00, 0xf5, 0x21, 0x00


	//----- nvinfo : EIATTR_KPARAM_INFO
	.align		4
.L_33:
        /*0038*/ 	.byte	0x04, 0x17
        /*003a*/ 	.short	(.L_35 - .L_34)
.L_34:
        /*003c*/ 	.word	0x00000000
        /*0040*/ 	.short	0x0000
        /*0042*/ 	.short	0x0000
        /*0044*/ 	.byte	0x00, 0xf5, 0x21, 0x00


	//----- nvinfo : EIATTR_SPARSE_MMA_MASK
	.align		4
.L_35:
        /*0048*/ 	.byte	0x03, 0x50
        /*004a*/ 	.short	0x0000


	//----- nvinfo : EIATTR_MAXREG_COUNT
	.align		4
        /*004c*/ 	.byte	0x03, 0x1b
        /*004e*/ 	.short	0x00ff


	//----- nvinfo : EIATTR_MERCURY_ISA_VERSION
	.align		4
        /*0050*/ 	.byte	0x03, 0x5f
        /*0052*/ 	.short	0x0101


	//----- nvinfo : EIATTR_VRC_CTA_INIT_COUNT
	.align		4
        /*0054*/ 	.byte	0x02, 0x4a
	.zero		1
	.zero		1


	//----- nvinfo : EIATTR_EXIT_INSTR_OFFSETS
	.align		4
        /*0058*/ 	.byte	0x04, 0x1c
        /*005a*/ 	.short	(.L_37 - .L_36)


	//   ....[0]....
.L_36:
        /*005c*/ 	.word	0x00000070


	//   ....[1]....
        /*0060*/ 	.word	0x00000130


	//----- nvinfo : EIATTR_CBANK_PARAM_SIZE
	.align		4
.L_37:
        /*0064*/ 	.byte	0x03, 0x19
        /*0066*/ 	.short	0x001c


	//----- nvinfo : EIATTR_PARAM_CBANK
	.align		4
        /*0068*/ 	.byte	0x04, 0x0a
        /*006a*/ 	.short	(.L_39 - .L_38)
	.align		4
.L_38:
        /*006c*/ 	.word	index@(.nv.constant0._Z6vecAddPdS_S_i)
        /*0070*/ 	.short	0x0380
        /*0072*/ 	.short	0x001c


	//----- nvinfo : EIATTR_SW_WAR
	.align		4
.L_39:
        /*0074*/ 	.byte	0x04, 0x36
        /*0076*/ 	.short	(.L_41 - .L_40)
.L_40:
        /*0078*/ 	.word	0x00000008
.L_41:


//--------------------- .nv.callgraph             --------------------------
	.section	.nv.callgraph,"",@"SHT_CUDA_CALLGRAPH"
	.align	4
	.sectionentsize	8
	.align		4
        /*0000*/ 	.word	0x00000000
	.align		4
        /*0004*/ 	.word	0xffffffff
	.align		4
        /*0008*/ 	.word	0x00000000
	.align		4
        /*000c*/ 	.word	0xfffffffe
	.align		4
        /*0010*/ 	.word	0x00000000
	.align		4
        /*0014*/ 	.word	0xfffffffd
	.align		4
        /*0018*/ 	.word	0x00000000
	.align		4
        /*001c*/ 	.word	0xfffffffc


//--------------------- .text._Z12elementPrimePyPci --------------------------
	.section	.text._Z12elementPrimePyPci,"ax",@progbits
	.align	128
        .global         _Z12elementPrimePyPci
        .type           _Z12elementPrimePyPci,@function
        .size           _Z12elementPrimePyPci,(.L_x_2 - _Z12elementPrimePyPci)
        .other          _Z12elementPrimePyPci,@"STO_CUDA_ENTRY STV_DEFAULT"
_Z12elementPrimePyPci:
.text._Z12elementPrimePyPci:
[----:B------:R-:W-:Y:S01]  /*0000*/  LDC R1, c[0x0][0x37c] ;  /* 0x0000df00ff017b82 */ /* 0x000fe20000000800 */
[----:B------:R-:W0:Y:S07]  /*0010*/  S2R R3, SR_TID.X ;  /* 0x0000000000037919 */ /* 0x000e2e0000002100 */
[----:B------:R-:W0:Y:S01]  /*0020*/  S2UR UR4, SR_CTAID.X ;  /* 0x00000000000479c3 */ /* 0x000e220000002500 */
[----:B------:R-:W1:Y:S07]  /*0030*/  LDCU UR5, c[0x0][0x390] ;  /* 0x00007200ff0577ac */ /* 0x000e6e0008000800 */
[----:B------:R-:W0:Y:S02]  /*0040*/  LDC R0, c[0x0][0x360] ;  /* 0x0000d800ff007b82 */ /* 0x000e240000000800 */
[----:B0-----:R-:W-:-:S05]  /*0050*/  IMAD R0, R0, UR4, R3 ;  /* 0x0000000400007c24 */ /* 0x001fca000f8e0203 */
[----:B-1----:R-:W-:-:S13]  /*0060*/  ISETP.GE.AND P0, PT, R0, UR5, PT ;  /* 0x0000000500007c0c */ /* 0x002fda000bf06270 */
[----:B------:R-:W-:Y:S05]  /*0070*/  @P0 EXIT ;  /* 0x000000000000094d */ /* 0x000fea0003800000 */
[----:B------:R-:W0:Y:S01]  /*0080*/  LDC.64 R2, c[0x0][0x380] ;  /* 0x0000e000ff027b82 */ /* 0x000e220000000a00 */
[----:B------:R-:W0:Y:S01]  /*0090*/  LDCU.64 UR4, c[0x0][0x358] ;  /* 0x00006b00ff0477ac */ /* 0x000e220008000a00 */
[----:B------:R-:W1:Y:S01]  /*00a0*/  LDCU.64 UR6, c[0x0][0x388] ;  /* 0x00007100ff0677ac */ /* 0x000e620008000a00 */
[----:B0-----:R-:W2:Y:S01]  /*00b0*/  LDG.E.64 R2, desc[UR4][R2.64] ;  /* 0x0000000402027981 */ /* 0x001ea2000c1e1b00 */
[----:B-1----:R-:W-:-:S04]  /*00c0*/  IADD3 R4, P1, PT, R0, UR6, RZ ;  /* 0x0000000600047c10 */ /* 0x002fc8000ff3e0ff */
[----:B------:R-:W-:Y:S02]  /*00d0*/  LEA.HI.X.SX32 R5, R0, UR7, 0x1, P1 ;  /* 0x0000000700057c11 */ /* 0x000fe400088f0eff */
[----:B--2---:R-:W-:-:S04]  /*00e0*/  ISETP.GE.U32.AND P0, PT, R2, 0x5, PT ;  /* 0x000000050200780c */ /* 0x004fc80003f06070 */
[----:B------:R-:W-:-:S04]  /*00f0*/  ISETP.GE.U32.AND.EX P0, PT, R3, RZ, PT, P0 ;  /* 0x000000ff0300720c */ /* 0x000fc80003f06100 */
[----:B------:R-:W-:-:S05]  /*0100*/  SEL R7, RZ, 0x1, P0 ;  /* 0x00000001ff077807 */ /* 0x000fca0000000000 */
[----:B------:R-:W-:Y:S01]  /*0110*/  STG.E.U8 desc[UR4][R4.64], R7 ;  /* 0x0000000704007986 */ /* 0x000fe2000c101104 */
[----:B------:R-:W-:Y:S05]  /*0120*/  EXIT ;  /* 0x000000000000794d */ /* 0x000fea0003800000 */
.L_x_0:
[----:B------:R-:W-:-:S00]  /*0130*/  BRA `(.L_x_0) ;  /* 0xfffffffc00fc7947 */ /* 0x000fc0000383ffff */
[----:B------:R-:W-:-:S00]  /*0140*/  NOP ;  /* 0x0000000000007918 */ /* 0x000fc00000000000 */
        /* <DEDUP_REMOVED lines=11> */
.L_x_2:


//--------------------- .text._Z6vecAddPdS_S_i    --------------------------
	.section	.text._Z6vecAddPdS_S_i,"ax",@progbits
	.align	128
        .global         _Z6vecAddPdS_S_i
        .type           _Z6vecAddPdS_S_i,@function
        .size           _Z6vecAddPdS_S_i,(.L_x_3 - _Z6vecAddPdS_S_i)
        .other          _Z6vecAddPdS_S_i,@"STO_CUDA_ENTRY STV_DEFAULT"
_Z6vecAddPdS_S_i:
.text._Z6vecAddPdS_S_i:
        /* <DEDUP_REMOVED lines=9> */
[----:B------:R-:W1:Y:S07]  /*0090*/  LDCU.64 UR4, c[0x0][0x358] ;  /* 0x00006b00ff0477ac */ /* 0x000e6e0008000a00 */
[----:B------:R-:W2:Y:S08]  /*00a0*/  LDC.64 R4, c[0x0][0x388] ;  /* 0x0000e200ff047b82 */ /* 0x000eb00000000a00 */
[----:B------:R-:W3:Y:S01]  /*00b0*/  LDC.64 R8, c[0x0][0x390] ;  /* 0x0000e400ff087b82 */ /* 0x000ee20000000a00 */
[----:B0-----:R-:W-:-:S06]  /*00c0*/  IMAD.WIDE R2, R11, 0x8, R2 ;  /* 0x000000080b027825 */ /* 0x001fcc00078e0202 */
[----:B-1----:R-:W4:Y:S01]  /*00d0*/  LDG.E.64 R2, desc[UR4][R2.64] ;  /* 0x0000000402027981 */ /* 0x002f22000c1e1b00 */
[----:B--2---:R-:W-:-:S06]  /*00e0*/  IMAD.WIDE R4, R11, 0x8, R4 ;  /* 0x000000080b047825 */ /* 0x004fcc00078e0204 */
[----:B------:R-:W4:Y:S01]  /*00f0*/  LDG.E.64 R4, desc[UR4][R4.64] ;  /* 0x0000000404047981 */ /* 0x000f22000c1e1b00 */
[----:B---3--:R-:W-:Y:S01]  /*0100*/  IMAD.WIDE R8, R11, 0x8, R8 ;  /* 0x000000080b087825 */ /* 0x008fe200078e0208 */
[----:B----4-:R-:W-:-:S07]  /*0110*/  DADD R6, R2, R4 ;  /* 0x0000000002067229 */ /* 0x010fce0000000004 */
[----:B------:R-:W-:Y:S01]  /*0120*/  STG.E.64 desc[UR4][R8.64], R6 ;  /* 0x0000000608007986 */ /* 0x000fe2000c101b04 */
[----:B------:R-:W-:Y:S05]  /*0130*/  EXIT ;  /* 0x000000000000794d */ /* 0x000fea0003800000 */
.L_x_1:
        /* <DEDUP_REMOVED lines=12> */
.L_x_3:


//--------------------- .nv.shared.reserved.0     --------------------------
	.section	.nv.shared.reserved.0,"aw",@nobits
	.weak		__nv_reservedSMEM_offset_0_alias
	.size		__nv_reservedSMEM_offset_0_alias, 0, 64
	.other		__nv_reservedSMEM_offset_0_alias,@"STO_CUDA_RESERVED_SHARED STV_DEFAULT"
__nv_reservedSMEM_offset_0_alias:
	.zero		0
	.zero		64


//--------------------- .nv.constant0._Z12elementPrimePyPci --------------------------
	.section	.nv.constant0._Z12elementPrimePyPci,"a",@progbits
	.sectionflags	@""
	.align	4
.nv.constant0._Z12elementPrimePyPci:
	.zero		916


//--------------------- .nv.constant0._Z6vecAddPdS_S_i --------------------------
	.section	.nv.constant0._Z6vecAddPdS_S_i,"a",@progbits
	.sectionflags	@""
	.align	4
.nv.constant0._Z6vecAddPdS_S_i:
	.zero		924


//--------------------- SYMBOLS --------------------------

	.type		.nv.reservedSmem.offset0,@object
	.size		.nv.reservedSmem.offset0,0x4
